//
// Generated by NVIDIA NVVM Compiler
//
// Compiler Build ID: CL-36424714
// Cuda compilation tools, release 13.0, V13.0.88
// Based on NVVM 20.0.0
//

.version 9.0
.target sm_100
.address_size 64

	// .globl	_Z3addPfS_S_ii

.visible .entry _Z3addPfS_S_ii(
	.param .u64 .ptr .align 1 _Z3addPfS_S_ii_param_0,
	.param .u64 .ptr .align 1 _Z3addPfS_S_ii_param_1,
	.param .u64 .ptr .align 1 _Z3addPfS_S_ii_param_2,
	.param .u32 _Z3addPfS_S_ii_param_3,
	.param .u32 _Z3addPfS_S_ii_param_4
)
{
	.reg .pred 	%p<7>;
	.reg .b32 	%r<34>;
	.reg .b32 	%f<16>;
	.reg .b64 	%rd<25>;

	ld.param.u64 	%rd4, [_Z3addPfS_S_ii_param_0];
	ld.param.u64 	%rd5, [_Z3addPfS_S_ii_param_1];
	ld.param.u64 	%rd6, [_Z3addPfS_S_ii_param_2];
	ld.param.u32 	%r13, [_Z3addPfS_S_ii_param_3];
	ld.param.u32 	%r14, [_Z3addPfS_S_ii_param_4];
	cvta.to.global.u64 	%rd1, %rd6;
	cvta.to.global.u64 	%rd2, %rd5;
	cvta.to.global.u64 	%rd3, %rd4;
	mov.u32 	%r15, %tid.x;
	mov.u32 	%r16, %ctaid.x;
	mov.u32 	%r17, %ntid.x;
	mad.lo.s32 	%r18, %r16, %r17, %r15;
	add.s32 	%r32, %r18, %r14;
	mov.u32 	%r19, %nctaid.x;
	mul.lo.s32 	%r2, %r17, %r19;
	add.s32 	%r3, %r14, %r13;
	setp.ge.s32 	%p1, %r32, %r3;
	@%p1 bra 	$L__BB0_7;
	add.s32 	%r20, %r32, %r2;
	max.s32 	%r21, %r20, %r3;
	setp.lt.s32 	%p2, %r20, %r3;
	selp.u32 	%r22, 1, 0, %p2;
	add.s32 	%r23, %r20, %r22;
	sub.s32 	%r24, %r21, %r23;
	div.u32 	%r25, %r24, %r2;
	add.s32 	%r4, %r25, %r22;
	and.b32  	%r26, %r4, 3;
	setp.eq.s32 	%p3, %r26, 3;
	@%p3 bra 	$L__BB0_4;
	add.s32 	%r27, %r4, 1;
	and.b32  	%r28, %r27, 3;
	neg.s32 	%r30, %r28;
$L__BB0_3:
	.pragma "nounroll";
	mul.wide.s32 	%rd7, %r32, 4;
	add.s64 	%rd8, %rd1, %rd7;
	add.s64 	%rd9, %rd2, %rd7;
	add.s64 	%rd10, %rd3, %rd7;
	ld.global.f32 	%f1, [%rd10];
	ld.global.f32 	%f2, [%rd9];
	add.f32 	%f3, %f1, %f2;
	st.global.f32 	[%rd8], %f3;
	add.s32 	%r32, %r32, %r2;
	add.s32 	%r30, %r30, 1;
	setp.ne.s32 	%p4, %r30, 0;
	@%p4 bra 	$L__BB0_3;
$L__BB0_4:
	setp.lt.u32 	%p5, %r4, 3;
	@%p5 bra 	$L__BB0_7;
	mul.wide.s32 	%rd15, %r2, 4;
	shl.b32 	%r29, %r2, 2;
$L__BB0_6:
	mul.wide.s32 	%rd11, %r32, 4;
	add.s64 	%rd12, %rd3, %rd11;
	ld.global.f32 	%f4, [%rd12];
	add.s64 	%rd13, %rd2, %rd11;
	ld.global.f32 	%f5, [%rd13];
	add.f32 	%f6, %f4, %f5;
	add.s64 	%rd14, %rd1, %rd11;
	st.global.f32 	[%rd14], %f6;
	add.s64 	%rd16, %rd12, %rd15;
	ld.global.f32 	%f7, [%rd16];
	add.s64 	%rd17, %rd13, %rd15;
	ld.global.f32 	%f8, [%rd17];
	add.f32 	%f9, %f7, %f8;
	add.s64 	%rd18, %rd14, %rd15;
	st.global.f32 	[%rd18], %f9;
	add.s64 	%rd19, %rd16, %rd15;
	ld.global.f32 	%f10, [%rd19];
	add.s64 	%rd20, %rd17, %rd15;
	ld.global.f32 	%f11, [%rd20];
	add.f32 	%f12, %f10, %f11;
	add.s64 	%rd21, %rd18, %rd15;
	st.global.f32 	[%rd21], %f12;
	add.s64 	%rd22, %rd19, %rd15;
	ld.global.f32 	%f13, [%rd22];
	add.s64 	%rd23, %rd20, %rd15;
	ld.global.f32 	%f14, [%rd23];
	add.f32 	%f15, %f13, %f14;
	add.s64 	%rd24, %rd21, %rd15;
	st.global.f32 	[%rd24], %f15;
	add.s32 	%r32, %r29, %r32;
	setp.lt.s32 	%p6, %r32, %r3;
	@%p6 bra 	$L__BB0_6;
$L__BB0_7:
	ret;

}


// ===== COMPILED SASS (sm_100) =====

	.target	sm_100

	.elftype	@"ET_EXEC"


//--------------------- .note.nv.tkinfo           --------------------------
	.section	.note.nv.tkinfo,"",@"SHT_NOTE"
	.sectionflags	@"SHF_NOTE_NV_TKINFO"
	.tkinfo
        /*0018*/ 	.word	0x00000002
        /*0030*/ 	.string	""
        /*0030*/ 	.string	"ptxas"
        /*0030*/ 	.string	"Cuda compilation tools, release 13.0, V13.0.88"
        /*0030*/ 	.string	"Build cuda_13.0.r13.0/compiler.36424714_0"
        /*0030*/ 	.string	"-arch sm_100 -m 64 "



//--------------------- .note.nv.cuinfo           --------------------------
	.section	.note.nv.cuinfo,"",@"SHT_NOTE"
	.sectionflags	@"SHF_NOTE_NV_CUINFO"
        /*0018*/ 	.short	0x0002
        /*001a*/ 	.short	0x0064
        /*001c*/ 	.short	0x0082
	.zero		2


//--------------------- .nv.info                  --------------------------
	.section	.nv.info,"",@"SHT_CUDA_INFO"
	.align	4


	//----- nvinfo : EIATTR_REGCOUNT
	.align		4
        /*0000*/ 	.byte	0x04, 0x2f
        /*0002*/ 	.short	(.L_1 - .L_0)
	.align		4
.L_0:
        /*0004*/ 	.word	index@(_Z3addPfS_S_ii)
        /*0008*/ 	.word	0x0000001a


	//----- nvinfo : EIATTR_FRAME_SIZE
	.align		4
.L_1:
        /*000c*/ 	.byte	0x04, 0x11
        /*000e*/ 	.short	(.L_3 - .L_2)
	.align		4
.L_2:
        /*0010*/ 	.word	index@(_Z3addPfS_S_ii)
        /*0014*/ 	.word	0x00000000


	//----- nvinfo : EIATTR_MIN_STACK_SIZE
	.align		4
.L_3:
        /*0018*/ 	.byte	0x04, 0x12
        /*001a*/ 	.short	(.L_5 - .L_4)
	.align		4
.L_4:
        /*001c*/ 	.word	index@(_Z3addPfS_S_ii)
        /*0020*/ 	.word	0x00000000
.L_5:


//--------------------- .nv.compat                --------------------------
	.section	.nv.compat,"",@"SHT_CUDA_COMPAT_INFO"
	.align	4
        /*0000*/ 	.byte	0x02, 0x09, 0x00, 0x00, 0x02, 0x02, 0x01, 0x00, 0x02, 0x05, 0x05, 0x00, 0x03, 0x07, 0x01, 0x01
        /*0010*/ 	.byte	0x02, 0x03, 0x00, 0x00, 0x02, 0x06, 0x01, 0x00, 0x04, 0x0b, 0x08, 0x00, 0x09, 0x00, 0x00, 0x00
        /*0020*/ 	.byte	0x00, 0x00, 0x00, 0x00


//--------------------- .nv.info._Z3addPfS_S_ii   --------------------------
	.section	.nv.info._Z3addPfS_S_ii,"",@"SHT_CUDA_INFO"
	.sectionflags	@""
	.align	4


	//----- nvinfo : EIATTR_CUDA_API_VERSION
	.align		4
        /*0000*/ 	.byte	0x04, 0x37
        /*0002*/ 	.short	(.L_7 - .L_6)
.L_6:
        /*0004*/ 	.word	0x00000082


	//----- nvinfo : EIATTR_KPARAM_INFO
	.align		4
.L_7:
        /*0008*/ 	.byte	0x04, 0x17
        /*000a*/ 	.short	(.L_9 - .L_8)
.L_8:
        /*000c*/ 	.word	0x00000000
        /*0010*/ 	.short	0x0004
        /*0012*/ 	.short	0x001c
        /*0014*/ 	.byte	0x00, 0xf0, 0x11, 0x00


	//----- nvinfo : EIATTR_KPARAM_INFO
	.align		4
.L_9:
        /*0018*/ 	.byte	0x04, 0x17
        /*001a*/ 	.short	(.L_11 - .L_10)
.L_10:
        /*001c*/ 	.word	0x00000000
        /*0020*/ 	.short	0x0003
        /*0022*/ 	.short	0x0018
        /*0024*/ 	.byte	0x00, 0xf0, 0x11, 0x00


	//----- nvinfo : EIATTR_KPARAM_INFO
	.align		4
.L_11:
        /*0028*/ 	.byte	0x04, 0x17
        /*002a*/ 	.short	(.L_13 - .L_12)
.L_12:
        /*002c*/ 	.word	0x00000000
        /*0030*/ 	.short	0x0002
        /*0032*/ 	.short	0x0010
        /*0034*/ 	.byte	0x00, 0xf5, 0x21, 0x00


	//----- nvinfo : EIATTR_KPARAM_INFO
	.align		4
.L_13:
        /*0038*/ 	.byte	0x04, 0x17
        /*003a*/ 	.short	(.L_15 - .L_14)
.L_14:
        /*003c*/ 	.word	0x00000000
        /*0040*/ 	.short	0x0001
        /*0042*/ 	.short	0x0008
        /*0044*/ 	.byte	0x00, 0xf5, 0x21, 0x00


	//----- nvinfo : EIATTR_KPARAM_INFO
	.align		4
.L_15:
        /*0048*/ 	.byte	0x04, 0x17
        /*004a*/ 	.short	(.L_17 - .L_16)
.L_16:
        /*004c*/ 	.word	0x00000000
        /*0050*/ 	.short	0x0000
        /*0052*/ 	.short	0x0000
        /*0054*/ 	.byte	0x00, 0xf5, 0x21, 0x00


	//----- nvinfo : EIATTR_SPARSE_MMA_MASK
	.align		4
.L_17:
        /*0058*/ 	.byte	0x03, 0x50
        /*005a*/ 	.short	0x0000


	//----- nvinfo : EIATTR_MAXREG_COUNT
	.align		4
        /*005c*/ 	.byte	0x03, 0x1b
        /*005e*/ 	.short	0x00ff


	//----- nvinfo : EIATTR_MERCURY_ISA_VERSION
	.align		4
        /*0060*/ 	.byte	0x03, 0x5f
        /*0062*/ 	.short	0x0101


	//----- nvinfo : EIATTR_VRC_CTA_INIT_COUNT
	.align		4
        /*0064*/ 	.byte	0x02, 0x4a
	.zero		1
	.zero		1


	//----- nvinfo : EIATTR_EXIT_INSTR_OFFSETS
	.align		4
        /*0068*/ 	.byte	0x04, 0x1c
        /*006a*/ 	.short	(.L_19 - .L_18)


	//   ....[0]....
.L_18:
        /*006c*/ 	.word	0x000000b0


	//   ....[1]....
        /*0070*/ 	.word	0x000003c0


	//   ....[2]....
        /*0074*/ 	.word	0x000005f0


	//----- nvinfo : EIATTR_CRS_STACK_SIZE
	.align		4
.L_19:
        /*0078*/ 	.byte	0x04, 0x1e
        /*007a*/ 	.short	(.L_21 - .L_20)
.L_20:
        /*007c*/ 	.word	0x00000000


	//----- nvinfo : EIATTR_CBANK_PARAM_SIZE
	.align		4
.L_21:
        /*0080*/ 	.byte	0x03, 0x19
        /*0082*/ 	.short	0x0020


	//----- nvinfo : EIATTR_PARAM_CBANK
	.align		4
        /*0084*/ 	.byte	0x04, 0x0a
        /*0086*/ 	.short	(.L_23 - .L_22)
	.align		4
.L_22:
        /*0088*/ 	.word	index@(.nv.constant0._Z3addPfS_S_ii)
        /*008c*/ 	.short	0x0380
        /*008e*/ 	.short	0x0020


	//----- nvinfo : EIATTR_SW_WAR
	.align		4
.L_23:
        /*0090*/ 	.byte	0x04, 0x36
        /*0092*/ 	.short	(.L_25 - .L_24)
.L_24:
        /*0094*/ 	.word	0x00000008
.L_25:


//--------------------- .nv.callgraph             --------------------------
	.section	.nv.callgraph,"",@"SHT_CUDA_CALLGRAPH"
	.align	4
	.sectionentsize	8
	.align		4
        /*0000*/ 	.word	0x00000000
	.align		4
        /*0004*/ 	.word	0xffffffff
	.align		4
        /*0008*/ 	.word	0x00000000
	.align		4
        /*000c*/ 	.word	0xfffffffe
	.align		4
        /*0010*/ 	.word	0x00000000
	.align		4
        /*0014*/ 	.word	0xfffffffd
	.align		4
        /*0018*/ 	.word	0x00000000
	.align		4
        /*001c*/ 	.word	0xfffffffc


//--------------------- .text._Z3addPfS_S_ii      --------------------------
	.section	.text._Z3addPfS_S_ii,"ax",@progbits
	.align	128
        .global         _Z3addPfS_S_ii
        .type           _Z3addPfS_S_ii,@function
        .size           _Z3addPfS_S_ii,(.L_x_5 - _Z3addPfS_S_ii)
        .other          _Z3addPfS_S_ii,@"STO_CUDA_ENTRY STV_DEFAULT"
_Z3addPfS_S_ii:
.text._Z3addPfS_S_ii:
[----:B------:R-:W-:Y:S01]  /*0000*/  LDC R1, c[0x0][0x37c] ;  /* 0x0000df00ff017b82 */ /* 0x000fe20000000800 */
[----:B------:R-:W0:Y:S07]  /*0010*/  S2R R0, SR_TID.X ;  /* 0x0000000000007919 */ /* 0x000e2e0000002100 */
[----:B------:R-:W0:Y:S01]  /*0020*/  S2UR UR6, SR_CTAID.X ;  /* 0x00000000000679c3 */ /* 0x000e220000002500 */
[----:B------:R-:W1:Y:S07]  /*0030*/  LDCU.64 UR4, c[0x0][0x398] ;  /* 0x00007300ff0477ac */ /* 0x000e6e0008000a00 */
[----:B------:R-:W0:Y:S01]  /*0040*/  LDC R5, c[0x0][0x360] ;  /* 0x0000d800ff057b82 */ /* 0x000e220000000800 */
[----:B------:R-:W2:Y:S01]  /*0050*/  LDCU UR7, c[0x0][0x370] ;  /* 0x00006e00ff0777ac */ /* 0x000ea20008000800 */
[----:B-1----:R-:W-:Y:S01]  /*0060*/  UIADD3 UR4, UPT, UPT, UR5, UR4, URZ ;  /* 0x0000000405047290 */ /* 0x002fe2000fffe0ff */
[----:B0-----:R-:W-:-:S05]  /*0070*/  IMAD R0, R5, UR6, R0 ;  /* 0x0000000605007c24 */ /* 0x001fca000f8e0200 */
[----:B------:R-:W-:Y:S01]  /*0080*/  IADD3 R3, PT, PT, R0, UR5, RZ ;  /* 0x0000000500037c10 */ /* 0x000fe2000fffe0ff */
[----:B--2---:R-:W-:-:S03]  /*0090*/  IMAD R0, R5, UR7, RZ ;  /* 0x0000000705007c24 */ /* 0x004fc6000f8e02ff */
[----:B------:R-:W-:-:S13]  /*00a0*/  ISETP.GE.AND P0, PT, R3, UR4, PT ;  /* 0x0000000403007c0c */ /* 0x000fda000bf06270 */
[----:B------:R-:W-:Y:S05]  /*00b0*/  @P0 EXIT ;  /* 0x000000000000094d */ /* 0x000fea0003800000 */
[----:B------:R-:W0:Y:S01]  /*00c0*/  I2F.U32.RP R8, R0 ;  /* 0x0000000000087306 */ /* 0x000e220000209000 */
[----:B------:R-:W-:Y:S01]  /*00d0*/  IADD3 R2, PT, PT, R0, R3, RZ ;  /* 0x0000000300027210 */ /* 0x000fe20007ffe0ff */
[----:B------:R-:W1:Y:S01]  /*00e0*/  LDCU.64 UR6, c[0x0][0x358] ;  /* 0x00006b00ff0677ac */ /* 0x000e620008000a00 */
[----:B------:R-:W-:Y:S01]  /*00f0*/  IADD3 R9, PT, PT, RZ, -R0, RZ ;  /* 0x80000000ff097210 */ /* 0x000fe20007ffe0ff */
[----:B------:R-:W-:Y:S01]  /*0100*/  BSSY.RECONVERGENT B0, `(.L_x_0) ;  /* 0x000002b000007945 */ /* 0x000fe20003800200 */
[C---:B------:R-:W-:Y:S02]  /*0110*/  ISETP.GE.AND P0, PT, R2.reuse, UR4, PT ;  /* 0x0000000402007c0c */ /* 0x040fe4000bf06270 */
[----:B------:R-:W-:Y:S02]  /*0120*/  VIMNMX R7, PT, PT, R2, UR4, !PT ;  /* 0x0000000402077c48 */ /* 0x000fe4000ffe0100 */
[----:B------:R-:W-:Y:S02]  /*0130*/  SEL R6, RZ, 0x1, P0 ;  /* 0x00000001ff067807 */ /* 0x000fe40000000000 */
[----:B------:R-:W-:-:S02]  /*0140*/  ISETP.NE.U32.AND P2, PT, R0, RZ, PT ;  /* 0x000000ff0000720c */ /* 0x000fc40003f45070 */
[----:B------:R-:W-:Y:S01]  /*0150*/  IADD3 R7, PT, PT, R7, -R2, -R6 ;  /* 0x8000000207077210 */ /* 0x000fe20007ffe806 */
[----:B0-----:R-:W0:Y:S02]  /*0160*/  MUFU.RCP R8, R8 ;  /* 0x0000000800087308 */ /* 0x001e240000001000 */
[----:B0-----:R-:W-:-:S06]  /*0170*/  IADD3 R4, PT, PT, R8, 0xffffffe, RZ ;  /* 0x0ffffffe08047810 */ /* 0x001fcc0007ffe0ff */
[----:B------:R0:W2:Y:S02]  /*0180*/  F2I.FTZ.U32.TRUNC.NTZ R5, R4 ;  /* 0x0000000400057305 */ /* 0x0000a4000021f000 */
[----:B0-----:R-:W-:Y:S02]  /*0190*/  HFMA2 R4, -RZ, RZ, 0, 0 ;  /* 0x00000000ff047431 */ /* 0x001fe400000001ff */
[----:B--2---:R-:W-:-:S04]  /*01a0*/  IMAD R9, R9, R5, RZ ;  /* 0x0000000509097224 */ /* 0x004fc800078e02ff */
[----:B------:R-:W-:-:S06]  /*01b0*/  IMAD.HI.U32 R8, R5, R9, R4 ;  /* 0x0000000905087227 */ /* 0x000fcc00078e0004 */
[----:B------:R-:W-:-:S05]  /*01c0*/  IMAD.HI.U32 R5, R8, R7, RZ ;  /* 0x0000000708057227 */ /* 0x000fca00078e00ff */
[----:B------:R-:W-:-:S05]  /*01d0*/  IADD3 R2, PT, PT, -R5, RZ, RZ ;  /* 0x000000ff05027210 */ /* 0x000fca0007ffe1ff */
[----:B------:R-:W-:-:S05]  /*01e0*/  IMAD R7, R0, R2, R7 ;  /* 0x0000000200077224 */ /* 0x000fca00078e0207 */
[----:B------:R-:W-:-:S13]  /*01f0*/  ISETP.GE.U32.AND P0, PT, R7, R0, PT ;  /* 0x000000000700720c */ /* 0x000fda0003f06070 */
[----:B------:R-:W-:Y:S01]  /*0200*/  @P0 IMAD.IADD R7, R7, 0x1, -R0 ;  /* 0x0000000107070824 */ /* 0x000fe200078e0a00 */
[----:B------:R-:W-:-:S04]  /*0210*/  @P0 IADD3 R5, PT, PT, R5, 0x1, RZ ;  /* 0x0000000105050810 */ /* 0x000fc80007ffe0ff */
[----:B------:R-:W-:-:S13]  /*0220*/  ISETP.GE.U32.AND P1, PT, R7, R0, PT ;  /* 0x000000000700720c */ /* 0x000fda0003f26070 */
[----:B------:R-:W-:Y:S02]  /*0230*/  @P1 IADD3 R5, PT, PT, R5, 0x1, RZ ;  /* 0x0000000105051810 */ /* 0x000fe40007ffe0ff */
[----:B------:R-:W-:-:S04]  /*0240*/  @!P2 LOP3.LUT R5, RZ, R0, RZ, 0x33, !PT ;  /* 0x00000000ff05a212 */ /* 0x000fc800078e33ff */
[----:B------:R-:W-:-:S04]  /*0250*/  IADD3 R2, PT, PT, R6, R5, RZ ;  /* 0x0000000506027210 */ /* 0x000fc80007ffe0ff */
[C---:B------:R-:W-:Y:S02]  /*0260*/  LOP3.LUT R4, R2.reuse, 0x3, RZ, 0xc0, !PT ;  /* 0x0000000302047812 */ /* 0x040fe400078ec0ff */
[----:B------:R-:W-:Y:S02]  /*0270*/  ISETP.GE.U32.AND P1, PT, R2, 0x3, PT ;  /* 0x000000030200780c */ /* 0x000fe40003f26070 */
[----:B------:R-:W-:-:S13]  /*0280*/  ISETP.NE.AND P0, PT, R4, 0x3, PT ;  /* 0x000000030400780c */ /* 0x000fda0003f05270 */
[----:B-1----:R-:W-:Y:S05]  /*0290*/  @!P0 BRA `(.L_x_1) ;  /* 0x0000000000448947 */ /* 0x002fea0003800000 */
[----:B------:R-:W0:Y:S01]  /*02a0*/  LDC.64 R4, c[0x0][0x390] ;  /* 0x0000e400ff047b82 */ /* 0x000e220000000a00 */
[----:B------:R-:W-:-:S05]  /*02b0*/  VIADD R2, R2, 0x1 ;  /* 0x0000000102027836 */ /* 0x000fca0000000000 */
[----:B------:R-:W-:Y:S02]  /*02c0*/  LOP3.LUT R2, R2, 0x3, RZ, 0xc0, !PT ;  /* 0x0000000302027812 */ /* 0x000fe400078ec0ff */
[----:B------:R-:W1:Y:S02]  /*02d0*/  LDC.64 R6, c[0x0][0x380] ;  /* 0x0000e000ff067b82 */ /* 0x000e640000000a00 */
[----:B------:R-:W-:-:S06]  /*02e0*/  IADD3 R2, PT, PT, -R2, RZ, RZ ;  /* 0x000000ff02027210 */ /* 0x000fcc0007ffe1ff */
[----:B------:R-:W2:Y:S02]  /*02f0*/  LDC.64 R8, c[0x0][0x388] ;  /* 0x0000e200ff087b82 */ /* 0x000ea40000000a00 */
.L_x_2:
[----:B--2---:R-:W-:-:S04]  /*0300*/  IMAD.WIDE R12, R3, 0x4, R8 ;  /* 0x00000004030c7825 */ /* 0x004fc800078e0208 */
[C---:B-1----:R-:W-:Y:S02]  /*0310*/  IMAD.WIDE R14, R3.reuse, 0x4, R6 ;  /* 0x00000004030e7825 */ /* 0x042fe400078e0206 */
[----:B------:R-:W2:Y:S04]  /*0320*/  LDG.E R13, desc[UR6][R12.64] ;  /* 0x000000060c0d7981 */ /* 0x000ea8000c1e1900 */
[----:B------:R-:W2:Y:S01]  /*0330*/  LDG.E R14, desc[UR6][R14.64] ;  /* 0x000000060e0e7981 */ /* 0x000ea2000c1e1900 */
[----:B0--3--:R-:W-:Y:S01]  /*0340*/  IMAD.WIDE R10, R3, 0x4, R4 ;  /* 0x00000004030a7825 */ /* 0x009fe200078e0204 */
[----:B------:R-:W-:Y:S02]  /*0350*/  IADD3 R2, PT, PT, R2, 0x1, RZ ;  /* 0x0000000102027810 */ /* 0x000fe40007ffe0ff */
[----:B------:R-:W-:-:S02]  /*0360*/  IADD3 R3, PT, PT, R0, R3, RZ ;  /* 0x0000000300037210 */ /* 0x000fc40007ffe0ff */
[----:B------:R-:W-:Y:S01]  /*0370*/  ISETP.NE.AND P0, PT, R2, RZ, PT ;  /* 0x000000ff0200720c */ /* 0x000fe20003f05270 */
[----:B--2---:R-:W-:-:S05]  /*0380*/  FADD R17, R14, R13 ;  /* 0x0000000d0e117221 */ /* 0x004fca0000000000 */
[----:B------:R3:W-:Y:S07]  /*0390*/  STG.E desc[UR6][R10.64], R17 ;  /* 0x000000110a007986 */ /* 0x0007ee000c101906 */
[----:B------:R-:W-:Y:S05]  /*03a0*/  @P0 BRA `(.L_x_2) ;  /* 0xfffffffc00d40947 */ /* 0x000fea000383ffff */
.L_x_1:
[----:B------:R-:W-:Y:S05]  /*03b0*/  BSYNC.RECONVERGENT B0 ;  /* 0x0000000000007941 */ /* 0x000fea0003800200 */
.L_x_0:
[----:B------:R-:W-:Y:S05]  /*03c0*/  @!P1 EXIT ;  /* 0x000000000000994d */ /* 0x000fea0003800000 */
.L_x_3:
[----:B------:R-:W3:Y:S08]  /*03d0*/  LDC.64 R4, c[0x0][0x380] ;  /* 0x0000e000ff047b82 */ /* 0x000ef00000000a00 */
[----:B------:R-:W0:Y:S01]  /*03e0*/  LDC.64 R6, c[0x0][0x388] ;  /* 0x0000e200ff067b82 */ /* 0x000e220000000a00 */
[----:B---3--:R-:W-:-:S07]  /*03f0*/  IMAD.WIDE R10, R3, 0x4, R4 ;  /* 0x00000004030a7825 */ /* 0x008fce00078e0204 */
[----:B------:R-:W1:Y:S01]  /*0400*/  LDC.64 R4, c[0x0][0x390] ;  /* 0x0000e400ff047b82 */ /* 0x000e620000000a00 */
[----:B--2---:R-:W2:Y:S01]  /*0410*/  LDG.E R2, desc[UR6][R10.64] ;  /* 0x000000060a027981 */ /* 0x004ea2000c1e1900 */
[----:B0-----:R-:W-:-:S05]  /*0420*/  IMAD.WIDE R12, R3, 0x4, R6 ;  /* 0x00000004030c7825 */ /* 0x001fca00078e0206 */
[----:B------:R-:W2:Y:S01]  /*0430*/  LDG.E R7, desc[UR6][R12.64] ;  /* 0x000000060c077981 */ /* 0x000ea2000c1e1900 */
[----:B-1----:R-:W-:-:S04]  /*0440*/  IMAD.WIDE R16, R3, 0x4, R4 ;  /* 0x0000000403107825 */ /* 0x002fc800078e0204 */
[----:B------:R-:W-:-:S04]  /*0450*/  IMAD.WIDE R4, R0, 0x4, R10 ;  /* 0x0000000400047825 */ /* 0x000fc800078e020a */
[----:B--2---:R-:W-:Y:S01]  /*0460*/  FADD R19, R2, R7 ;  /* 0x0000000702137221 */ /* 0x004fe20000000000 */
[----:B------:R-:W-:-:S04]  /*0470*/  IMAD.WIDE R6, R0, 0x4, R12 ;  /* 0x0000000400067825 */ /* 0x000fc800078e020c */
[----:B------:R0:W-:Y:S04]  /*0480*/  STG.E desc[UR6][R16.64], R19 ;  /* 0x0000001310007986 */ /* 0x0001e8000c101906 */
[----:B------:R-:W2:Y:S04]  /*0490*/  LDG.E R2, desc[UR6][R4.64] ;  /* 0x0000000604027981 */ /* 0x000ea8000c1e1900 */
[----:B------:R-:W2:Y:S01]  /*04a0*/  LDG.E R15, desc[UR6][R6.64] ;  /* 0x00000006060f7981 */ /* 0x000ea2000c1e1900 */
[----:B------:R-:W-:-:S04]  /*04b0*/  IMAD.WIDE R8, R0, 0x4, R16 ;  /* 0x0000000400087825 */ /* 0x000fc800078e0210 */
[----:B------:R-:W-:-:S04]  /*04c0*/  IMAD.WIDE R10, R0, 0x4, R4 ;  /* 0x00000004000a7825 */ /* 0x000fc800078e0204 */
[----:B------:R-:W-:-:S04]  /*04d0*/  IMAD.WIDE R12, R0, 0x4, R6 ;  /* 0x00000004000c7825 */ /* 0x000fc800078e0206 */
[----:B--2---:R-:W-:-:S05]  /*04e0*/  FADD R21, R2, R15 ;  /* 0x0000000f02157221 */ /* 0x004fca0000000000 */
        /* <DEDUP_REMOVED lines=8> */
[----:B------:R-:W1:Y:S04]  /*0570*/  LDG.E R4, desc[UR6][R4.64] ;  /* 0x0000000604047981 */ /* 0x000e68000c1e1900 */
[----:B------:R-:W1:Y:S01]  /*0580*/  LDG.E R7, desc[UR6][R6.64] ;  /* 0x0000000606077981 */ /* 0x000e62000c1e1900 */
[C---:B0-----:R-:W-:Y:S01]  /*0590*/  IMAD.WIDE R16, R0.reuse, 0x4, R14 ;  /* 0x0000000400107825 */ /* 0x041fe200078e020e */
[----:B------:R-:W-:-:S04]  /*05a0*/  LEA R3, R0, R3, 0x2 ;  /* 0x0000000300037211 */ /* 0x000fc800078e10ff */
[----:B------:R-:W-:Y:S01]  /*05b0*/  ISETP.GE.AND P0, PT, R3, UR4, PT ;  /* 0x0000000403007c0c */ /* 0x000fe2000bf06270 */
[----:B-1----:R-:W-:-:S05]  /*05c0*/  FADD R9, R4, R7 ;  /* 0x0000000704097221 */ /* 0x002fca0000000000 */
[----:B------:R2:W-:Y:S07]  /*05d0*/  STG.E desc[UR6][R16.64], R9 ;  /* 0x0000000910007986 */ /* 0x0005ee000c101906 */
[----:B------:R-:W-:Y:S05]  /*05e0*/  @!P0 BRA `(.L_x_3) ;  /* 0xfffffffc00788947 */ /* 0x000fea000383ffff */
[----:B------:R-:W-:Y:S05]  /*05f0*/  EXIT ;  /* 0x000000000000794d */ /* 0x000fea0003800000 */
.L_x_4:
[----:B------:R-:W-:-:S00]  /*0600*/  BRA `(.L_x_4) ;  /* 0xfffffffc00fc7947 */ /* 0x000fc0000383ffff */
[----:B------:R-:W-:-:S00]  /*0610*/  NOP ;  /* 0x0000000000007918 */ /* 0x000fc00000000000 */
        /* <DEDUP_REMOVED lines=14> */
.L_x_5:


//--------------------- .nv.shared.reserved.0     --------------------------
	.section	.nv.shared.reserved.0,"aw",@nobits
	.weak		__nv_reservedSMEM_offset_0_alias
	.size		__nv_reservedSMEM_offset_0_alias, 0, 64
	.other		__nv_reservedSMEM_offset_0_alias,@"STO_CUDA_RESERVED_SHARED STV_DEFAULT"
__nv_reservedSMEM_offset_0_alias:
	.zero		0
	.zero		64


//--------------------- .nv.constant0._Z3addPfS_S_ii --------------------------
	.section	.nv.constant0._Z3addPfS_S_ii,"a",@progbits
	.sectionflags	@""
	.align	4
.nv.constant0._Z3addPfS_S_ii:
	.zero		928


//--------------------- SYMBOLS --------------------------

	.type		.nv.reservedSmem.offset0,@object
	.size		.nv.reservedSmem.offset0,0x4
